//
// Generated by NVIDIA NVVM Compiler
//
// Compiler Build ID: CL-36424714
// Cuda compilation tools, release 13.0, V13.0.88
// Based on NVVM 20.0.0
//

.version 9.0
.target sm_100
.address_size 64

	// .globl	_Z12helloFromGPUv
.extern .func  (.param .b32 func_retval0) vprintf
(
	.param .b64 vprintf_param_0,
	.param .b64 vprintf_param_1
)
;
.global .align 1 .b8 $str[39] = {72, 101, 108, 108, 111, 32, 102, 114, 111, 109, 32, 71, 80, 85, 33, 32, 84, 104, 114, 101, 97, 100, 32, 37, 100, 32, 105, 110, 32, 66, 108, 111, 99, 107, 32, 37, 100, 10};

.visible .entry _Z12helloFromGPUv()
{
	.local .align 8 .b8 	__local_depot0[8];
	.reg .b64 	%SP;
	.reg .b64 	%SPL;
	.reg .b32 	%r<5>;
	.reg .b64 	%rd<5>;

	mov.u64 	%SPL, __local_depot0;
	cvta.local.u64 	%SP, %SPL;
	add.u64 	%rd1, %SP, 0;
	add.u64 	%rd2, %SPL, 0;
	mov.u32 	%r1, %tid.x;
	mov.u32 	%r2, %ctaid.x;
	st.local.v2.u32 	[%rd2], {%r1, %r2};
	mov.u64 	%rd3, $str;
	cvta.global.u64 	%rd4, %rd3;
	{ // callseq 0, 0
	.param .b64 param0;
	st.param.b64 	[param0], %rd4;
	.param .b64 param1;
	st.param.b64 	[param1], %rd1;
	.param .b32 retval0;
	call.uni (retval0), 
	vprintf, 
	(
	param0, 
	param1
	);
	ld.param.b32 	%r3, [retval0];
	} // callseq 0
	ret;

}


// ===== COMPILED SASS (sm_100) =====

	.target	sm_100

	.elftype	@"ET_EXEC"


//--------------------- .note.nv.tkinfo           --------------------------
	.section	.note.nv.tkinfo,"",@"SHT_NOTE"
	.sectionflags	@"SHF_NOTE_NV_TKINFO"
	.tkinfo
        /*0018*/ 	.word	0x00000002
        /*0030*/ 	.string	""
        /*0030*/ 	.string	"ptxas"
        /*0030*/ 	.string	"Cuda compilation tools, release 13.0, V13.0.88"
        /*0030*/ 	.string	"Build cuda_13.0.r13.0/compiler.36424714_0"
        /*0030*/ 	.string	"-arch sm_100 -m 64 "



//--------------------- .note.nv.cuinfo           --------------------------
	.section	.note.nv.cuinfo,"",@"SHT_NOTE"
	.sectionflags	@"SHF_NOTE_NV_CUINFO"
        /*0018*/ 	.short	0x0002
        /*001a*/ 	.short	0x0064
        /*001c*/ 	.short	0x0082
	.zero		2


//--------------------- .nv.info                  --------------------------
	.section	.nv.info,"",@"SHT_CUDA_INFO"
	.align	4


	//----- nvinfo : EIATTR_REGCOUNT
	.align		4
        /*0000*/ 	.byte	0x04, 0x2f
        /*0002*/ 	.short	(.L_2 - .L_1)
	.align		4
.L_1:
        /*0004*/ 	.word	index@(_Z12helloFromGPUv)
        /*0008*/ 	.word	0x00000018


	//----- nvinfo : EIATTR_FRAME_SIZE
	.align		4
.L_2:
        /*000c*/ 	.byte	0x04, 0x11
        /*000e*/ 	.short	(.L_4 - .L_3)
	.align		4
.L_3:
        /*0010*/ 	.word	index@(_Z12helloFromGPUv)
        /*0014*/ 	.word	0x00000008


	//----- nvinfo : EIATTR_MIN_STACK_SIZE
	.align		4
.L_4:
        /*0018*/ 	.byte	0x04, 0x12
        /*001a*/ 	.short	(.L_6 - .L_5)
	.align		4
.L_5:
        /*001c*/ 	.word	index@(_Z12helloFromGPUv)
        /*0020*/ 	.word	0x00000008
.L_6:


//--------------------- .nv.compat                --------------------------
	.section	.nv.compat,"",@"SHT_CUDA_COMPAT_INFO"
	.align	4
        /*0000*/ 	.byte	0x02, 0x09, 0x00, 0x00, 0x02, 0x02, 0x01, 0x00, 0x02, 0x05, 0x05, 0x00, 0x03, 0x07, 0x01, 0x01
        /*0010*/ 	.byte	0x02, 0x03, 0x00, 0x00, 0x02, 0x06, 0x01, 0x00, 0x04, 0x0b, 0x08, 0x00, 0x09, 0x00, 0x00, 0x00
        /*0020*/ 	.byte	0x00, 0x00, 0x00, 0x00


//--------------------- .nv.info._Z12helloFromGPUv --------------------------
	.section	.nv.info._Z12helloFromGPUv,"",@"SHT_CUDA_INFO"
	.sectionflags	@""
	.align	4


	//----- nvinfo : EIATTR_CUDA_API_VERSION
	.align		4
        /*0000*/ 	.byte	0x04, 0x37
        /*0002*/ 	.short	(.L_8 - .L_7)
.L_7:
        /*0004*/ 	.word	0x00000082


	//----- nvinfo : EIATTR_SPARSE_MMA_MASK
	.align		4
.L_8:
        /*0008*/ 	.byte	0x03, 0x50
        /*000a*/ 	.short	0x0000


	//----- nvinfo : EIATTR_MAXREG_COUNT
	.align		4
        /*000c*/ 	.byte	0x03, 0x1b
        /*000e*/ 	.short	0x00ff


	//----- nvinfo : EIATTR_EXTERNS
	.align		4
        /*0010*/ 	.byte	0x04, 0x0f
        /*0012*/ 	.short	(.L_10 - .L_9)


	//   ....[0]....
	.align		4
.L_9:
        /*0014*/ 	.word	index@(vprintf)


	//----- nvinfo : EIATTR_MERCURY_ISA_VERSION
	.align		4
.L_10:
        /*0018*/ 	.byte	0x03, 0x5f
        /*001a*/ 	.short	0x0101


	//----- nvinfo : EIATTR_VRC_CTA_INIT_COUNT
	.align		4
        /*001c*/ 	.byte	0x02, 0x4a
	.zero		1
	.zero		1


	//----- nvinfo : EIATTR_SYSCALL_OFFSETS
	.align		4
        /*0020*/ 	.byte	0x04, 0x46
        /*0022*/ 	.short	(.L_12 - .L_11)


	//   ....[0]....
.L_11:
        /*0024*/ 	.word	0x000000f0


	//----- nvinfo : EIATTR_EXIT_INSTR_OFFSETS
	.align		4
.L_12:
        /*0028*/ 	.byte	0x04, 0x1c
        /*002a*/ 	.short	(.L_14 - .L_13)


	//   ....[0]....
.L_13:
        /*002c*/ 	.word	0x00000100


	//----- nvinfo : EIATTR_SW_WAR
	.align		4
.L_14:
        /*0030*/ 	.byte	0x04, 0x36
        /*0032*/ 	.short	(.L_16 - .L_15)
.L_15:
        /*0034*/ 	.word	0x00000008
.L_16:


//--------------------- .nv.callgraph             --------------------------
	.section	.nv.callgraph,"",@"SHT_CUDA_CALLGRAPH"
	.align	4
	.sectionentsize	8
	.align		4
        /*0000*/ 	.word	0x00000000
	.align		4
        /*0004*/ 	.word	0xffffffff
	.align		4
        /*0008*/ 	.word	index@(_Z12helloFromGPUv)
	.align		4
        /*000c*/ 	.word	index@(vprintf)
	.align		4
        /*0010*/ 	.word	0x00000000
	.align		4
        /*0014*/ 	.word	0xfffffffe
	.align		4
        /*0018*/ 	.word	0x00000000
	.align		4
        /*001c*/ 	.word	0xfffffffd
	.align		4
        /*0020*/ 	.word	0x00000000
	.align		4
        /*0024*/ 	.word	0xfffffffc


//--------------------- .nv.constant4             --------------------------
	.section	.nv.constant4,"a",@progbits
	.align	8
	.align		8
.nv.constant4:
        /*0000*/ 	.dword	vprintf
	.align		8
        /*0008*/ 	.dword	$str


//--------------------- .text._Z12helloFromGPUv   --------------------------
	.section	.text._Z12helloFromGPUv,"ax",@progbits
	.align	128
        .global         _Z12helloFromGPUv
        .type           _Z12helloFromGPUv,@function
        .size           _Z12helloFromGPUv,(.L_x_2 - _Z12helloFromGPUv)
        .other          _Z12helloFromGPUv,@"STO_CUDA_ENTRY STV_DEFAULT"
_Z12helloFromGPUv:
.text._Z12helloFromGPUv:
[----:B------:R-:W0:Y:S01]  /*0000*/  LDC R1, c[0x0][0x37c] ;  /* 0x0000df00ff017b82 */ /* 0x000e220000000800 */
[----:B------:R-:W1:Y:S01]  /*0010*/  S2R R8, SR_TID.X ;  /* 0x0000000000087919 */ /* 0x000e620000002100 */
[----:B0-----:R-:W-:Y:S01]  /*0020*/  VIADD R1, R1, 0xfffffff8 ;  /* 0xfffffff801017836 */ /* 0x001fe20000000000 */
[----:B------:R-:W-:Y:S01]  /*0030*/  MOV R0, 0x0 ;  /* 0x0000000000007802 */ /* 0x000fe20000000f00 */
[----:B------:R-:W0:Y:S01]  /*0040*/  LDCU UR4, c[0x0][0x2f8] ;  /* 0x00005f00ff0477ac */ /* 0x000e220008000800 */
[----:B------:R-:W1:Y:S03]  /*0050*/  S2R R9, SR_CTAID.X ;  /* 0x0000000000097919 */ /* 0x000e660000002500 */
[----:B------:R2:W3:Y:S01]  /*0060*/  LDC.64 R2, c[0x4][R0] ;  /* 0x0100000000027b82 */ /* 0x0004e20000000a00 */
[----:B------:R-:W4:Y:S01]  /*0070*/  LDCU.64 UR6, c[0x4][0x8] ;  /* 0x01000100ff0677ac */ /* 0x000f220008000a00 */
[----:B------:R-:W5:Y:S01]  /*0080*/  LDCU UR5, c[0x0][0x2fc] ;  /* 0x00005f80ff0577ac */ /* 0x000f620008000800 */
[----:B0-----:R-:W-:Y:S01]  /*0090*/  IADD3 R6, P0, PT, R1, UR4, RZ ;  /* 0x0000000401067c10 */ /* 0x001fe2000ff1e0ff */
[----:B----4-:R-:W-:Y:S01]  /*00a0*/  IMAD.U32 R4, RZ, RZ, UR6 ;  /* 0x00000006ff047e24 */ /* 0x010fe2000f8e00ff */
[----:B------:R-:W-:-:S03]  /*00b0*/  MOV R5, UR7 ;  /* 0x0000000700057c02 */ /* 0x000fc60008000f00 */
[----:B-----5:R-:W-:Y:S01]  /*00c0*/  IMAD.X R7, RZ, RZ, UR5, P0 ;  /* 0x00000005ff077e24 */ /* 0x020fe200080e06ff */
[----:B-1----:R2:W-:Y:S07]  /*00d0*/  STL.64 [R1], R8 ;  /* 0x0000000801007387 */ /* 0x0025ee0000100a00 */
[----:B------:R-:W-:-:S07]  /*00e0*/  LEPC R20, `(.L_x_0) ;  /* 0x000000001014794e */ /* 0x000fce0000000000 */
[----:B--23--:R-:W-:Y:S05]  /*00f0*/  CALL.ABS.NOINC R2 ;  /* 0x0000000002007343 */ /* 0x00cfea0003c00000 */
.L_x_0:
[----:B------:R-:W-:Y:S05]  /*0100*/  EXIT ;  /* 0x000000000000794d */ /* 0x000fea0003800000 */
.L_x_1:
[----:B------:R-:W-:-:S00]  /*0110*/  BRA `(.L_x_1) ;  /* 0xfffffffc00fc7947 */ /* 0x000fc0000383ffff */
[----:B------:R-:W-:-:S00]  /*0120*/  NOP ;  /* 0x0000000000007918 */ /* 0x000fc00000000000 */
        /* <DEDUP_REMOVED lines=13> */
.L_x_2:


//--------------------- .nv.global.init           --------------------------
	.section	.nv.global.init,"aw",@progbits
.nv.global.init:
	.type		$str,@object
	.size		$str,(.L_0 - $str)
$str:
        /*0000*/ 	.byte	0x48, 0x65, 0x6c, 0x6c, 0x6f, 0x20, 0x66, 0x72, 0x6f, 0x6d, 0x20, 0x47, 0x50, 0x55, 0x21, 0x20
        /*0010*/ 	.byte	0x54, 0x68, 0x72, 0x65, 0x61, 0x64, 0x20, 0x25, 0x64, 0x20, 0x69, 0x6e, 0x20, 0x42, 0x6c, 0x6f
        /*0020*/ 	.byte	0x63, 0x6b, 0x20, 0x25, 0x64, 0x0a, 0x00
.L_0:


//--------------------- .nv.shared.reserved.0     --------------------------
	.section	.nv.shared.reserved.0,"aw",@nobits
	.weak		__nv_reservedSMEM_offset_0_alias
	.size		__nv_reservedSMEM_offset_0_alias, 0, 64
	.other		__nv_reservedSMEM_offset_0_alias,@"STO_CUDA_RESERVED_SHARED STV_DEFAULT"
__nv_reservedSMEM_offset_0_alias:
	.zero		0
	.zero		64


//--------------------- .nv.constant0._Z12helloFromGPUv --------------------------
	.section	.nv.constant0._Z12helloFromGPUv,"a",@progbits
	.sectionflags	@""
	.align	4
.nv.constant0._Z12helloFromGPUv:
	.zero		896


//--------------------- SYMBOLS --------------------------

	.type		.nv.reservedSmem.offset0,@object
	.size		.nv.reservedSmem.offset0,0x4
	.type		vprintf,@function
